//
// Generated by NVIDIA NVVM Compiler
//
// Compiler Build ID: CL-36424714
// Cuda compilation tools, release 13.0, V13.0.88
// Based on NVVM 20.0.0
//

.version 9.0
.target sm_100
.address_size 64

	// .globl	_ZN3tmd19k_idxs_intersectionEiPKjS1_Pj

.visible .entry _ZN3tmd19k_idxs_intersectionEiPKjS1_Pj(
	.param .u32 _ZN3tmd19k_idxs_intersectionEiPKjS1_Pj_param_0,
	.param .u64 .ptr .align 1 _ZN3tmd19k_idxs_intersectionEiPKjS1_Pj_param_1,
	.param .u64 .ptr .align 1 _ZN3tmd19k_idxs_intersectionEiPKjS1_Pj_param_2,
	.param .u64 .ptr .align 1 _ZN3tmd19k_idxs_intersectionEiPKjS1_Pj_param_3
)
{
	.reg .pred 	%p<3>;
	.reg .b32 	%r<9>;
	.reg .b64 	%rd<11>;

	ld.param.u32 	%r2, [_ZN3tmd19k_idxs_intersectionEiPKjS1_Pj_param_0];
	ld.param.u64 	%rd1, [_ZN3tmd19k_idxs_intersectionEiPKjS1_Pj_param_1];
	ld.param.u64 	%rd2, [_ZN3tmd19k_idxs_intersectionEiPKjS1_Pj_param_2];
	ld.param.u64 	%rd3, [_ZN3tmd19k_idxs_intersectionEiPKjS1_Pj_param_3];
	mov.u32 	%r3, %ntid.x;
	mov.u32 	%r4, %ctaid.x;
	mov.u32 	%r5, %tid.x;
	mad.lo.s32 	%r1, %r3, %r4, %r5;
	setp.ge.u32 	%p1, %r1, %r2;
	@%p1 bra 	$L__BB0_2;
	cvta.to.global.u64 	%rd4, %rd3;
	cvta.to.global.u64 	%rd5, %rd1;
	cvta.to.global.u64 	%rd6, %rd2;
	mul.wide.u32 	%rd7, %r1, 4;
	add.s64 	%rd8, %rd5, %rd7;
	ld.global.nc.u32 	%r6, [%rd8];
	add.s64 	%rd9, %rd6, %rd7;
	ld.global.nc.u32 	%r7, [%rd9];
	setp.eq.s32 	%p2, %r6, %r7;
	selp.b32 	%r8, %r6, %r2, %p2;
	add.s64 	%rd10, %rd4, %rd7;
	st.global.u32 	[%rd10], %r8;
$L__BB0_2:
	ret;

}
	// .globl	_ZN3tmd11k_flag_freeEiiPKjPc
.visible .entry _ZN3tmd11k_flag_freeEiiPKjPc(
	.param .u32 _ZN3tmd11k_flag_freeEiiPKjPc_param_0,
	.param .u32 _ZN3tmd11k_flag_freeEiiPKjPc_param_1,
	.param .u64 .ptr .align 1 _ZN3tmd11k_flag_freeEiiPKjPc_param_2,
	.param .u64 .ptr .align 1 _ZN3tmd11k_flag_freeEiiPKjPc_param_3
)
{
	.reg .pred 	%p<4>;
	.reg .b16 	%rs<2>;
	.reg .b32 	%r<13>;
	.reg .b64 	%rd<9>;

	ld.param.u32 	%r7, [_ZN3tmd11k_flag_freeEiiPKjPc_param_0];
	ld.param.u32 	%r8, [_ZN3tmd11k_flag_freeEiiPKjPc_param_1];
	ld.param.u64 	%rd3, [_ZN3tmd11k_flag_freeEiiPKjPc_param_2];
	ld.param.u64 	%rd4, [_ZN3tmd11k_flag_freeEiiPKjPc_param_3];
	mov.u32 	%r1, %ntid.x;
	mov.u32 	%r9, %ctaid.x;
	mov.u32 	%r10, %tid.x;
	mad.lo.s32 	%r12, %r1, %r9, %r10;
	setp.ge.s32 	%p1, %r12, %r8;
	@%p1 bra 	$L__BB1_5;
	mov.u32 	%r11, %nctaid.x;
	mul.lo.s32 	%r3, %r11, %r1;
	cvta.to.global.u64 	%rd1, %rd3;
	cvta.to.global.u64 	%rd2, %rd4;
$L__BB1_2:
	mul.wide.s32 	%rd5, %r12, 4;
	add.s64 	%rd6, %rd1, %rd5;
	ld.global.nc.u32 	%r5, [%rd6];
	setp.ge.u32 	%p2, %r5, %r7;
	@%p2 bra 	$L__BB1_4;
	cvt.u64.u32 	%rd7, %r5;
	add.s64 	%rd8, %rd2, %rd7;
	mov.b16 	%rs1, 1;
	st.global.u8 	[%rd8], %rs1;
$L__BB1_4:
	add.s32 	%r12, %r12, %r3;
	setp.lt.s32 	%p3, %r12, %r8;
	@%p3 bra 	$L__BB1_2;
$L__BB1_5:
	ret;

}
	// .globl	_ZN3tmd22k_flag_indices_to_keepEiiiPKiPKjS1_Pc
.visible .entry _ZN3tmd22k_flag_indices_to_keepEiiiPKiPKjS1_Pc(
	.param .u32 _ZN3tmd22k_flag_indices_to_keepEiiiPKiPKjS1_Pc_param_0,
	.param .u32 _ZN3tmd22k_flag_indices_to_keepEiiiPKiPKjS1_Pc_param_1,
	.param .u32 _ZN3tmd22k_flag_indices_to_keepEiiiPKiPKjS1_Pc_param_2,
	.param .u64 .ptr .align 1 _ZN3tmd22k_flag_indices_to_keepEiiiPKiPKjS1_Pc_param_3,
	.param .u64 .ptr .align 1 _ZN3tmd22k_flag_indices_to_keepEiiiPKiPKjS1_Pc_param_4,
	.param .u64 .ptr .align 1 _ZN3tmd22k_flag_indices_to_keepEiiiPKiPKjS1_Pc_param_5,
	.param .u64 .ptr .align 1 _ZN3tmd22k_flag_indices_to_keepEiiiPKiPKjS1_Pc_param_6
)
{
	.reg .pred 	%p<23>;
	.reg .b16 	%rs<45>;
	.reg .b32 	%r<92>;
	.reg .b64 	%rd<54>;

	ld.param.u32 	%r25, [_ZN3tmd22k_flag_indices_to_keepEiiiPKiPKjS1_Pc_param_0];
	ld.param.u32 	%r26, [_ZN3tmd22k_flag_indices_to_keepEiiiPKiPKjS1_Pc_param_1];
	ld.param.u32 	%r27, [_ZN3tmd22k_flag_indices_to_keepEiiiPKiPKjS1_Pc_param_2];
	ld.param.u64 	%rd7, [_ZN3tmd22k_flag_indices_to_keepEiiiPKiPKjS1_Pc_param_3];
	ld.param.u64 	%rd8, [_ZN3tmd22k_flag_indices_to_keepEiiiPKiPKjS1_Pc_param_4];
	ld.param.u64 	%rd6, [_ZN3tmd22k_flag_indices_to_keepEiiiPKiPKjS1_Pc_param_5];
	ld.param.u64 	%rd9, [_ZN3tmd22k_flag_indices_to_keepEiiiPKiPKjS1_Pc_param_6];
	cvta.to.global.u64 	%rd1, %rd8;
	cvta.to.global.u64 	%rd2, %rd7;
	cvta.to.global.u64 	%rd3, %rd9;
	mov.u32 	%r28, %ctaid.x;
	mov.u32 	%r1, %ntid.x;
	mov.u32 	%r29, %tid.x;
	mad.lo.s32 	%r85, %r28, %r1, %r29;
	setp.ge.s32 	%p1, %r85, %r25;
	@%p1 bra 	$L__BB2_16;
	setp.gt.s32 	%p2, %r26, 0;
	mov.u32 	%r30, %nctaid.x;
	mul.lo.s32 	%r3, %r30, %r1;
	@%p2 bra 	$L__BB2_2;
	bra.uni 	$L__BB2_15;
$L__BB2_2:
	and.b32  	%r4, %r26, 7;
	add.s32 	%r5, %r4, -1;
	and.b32  	%r6, %r26, 3;
	and.b32  	%r7, %r26, 2147483640;
	and.b32  	%r8, %r26, 1;
	neg.s32 	%r9, %r7;
	add.s64 	%rd4, %rd2, 16;
	cvta.to.global.u64 	%rd5, %rd6;
$L__BB2_3:
	setp.lt.u32 	%p4, %r26, 8;
	mul.wide.s32 	%rd12, %r85, 4;
	add.s64 	%rd13, %rd5, %rd12;
	ld.global.nc.u32 	%r32, [%rd13];
	mul.lo.s32 	%r11, %r85, %r26;
	mul.lo.s32 	%r12, %r32, %r27;
	mov.b16 	%rs44, 0;
	mov.b32 	%r89, 0;
	@%p4 bra 	$L__BB2_6;
	mov.b16 	%rs44, 0;
	mov.u32 	%r86, %r11;
	mov.u32 	%r87, %r9;
$L__BB2_5:
	.pragma "nounroll";
	mul.wide.s32 	%rd14, %r86, 4;
	add.s64 	%rd15, %rd4, %rd14;
	ld.global.nc.u32 	%r33, [%rd15+-16];
	add.s32 	%r34, %r33, %r12;
	mul.wide.s32 	%rd16, %r34, 4;
	add.s64 	%rd17, %rd1, %rd16;
	ld.global.nc.u32 	%r35, [%rd17];
	setp.lt.u32 	%p5, %r35, %r27;
	selp.u16 	%rs17, 1, 0, %p5;
	or.b16  	%rs18, %rs44, %rs17;
	ld.global.nc.u32 	%r36, [%rd15+-12];
	add.s32 	%r37, %r36, %r12;
	mul.wide.s32 	%rd18, %r37, 4;
	add.s64 	%rd19, %rd1, %rd18;
	ld.global.nc.u32 	%r38, [%rd19];
	setp.lt.u32 	%p6, %r38, %r27;
	selp.u16 	%rs19, 1, 0, %p6;
	or.b16  	%rs20, %rs18, %rs19;
	ld.global.nc.u32 	%r39, [%rd15+-8];
	add.s32 	%r40, %r39, %r12;
	mul.wide.s32 	%rd20, %r40, 4;
	add.s64 	%rd21, %rd1, %rd20;
	ld.global.nc.u32 	%r41, [%rd21];
	setp.lt.u32 	%p7, %r41, %r27;
	selp.u16 	%rs21, 1, 0, %p7;
	or.b16  	%rs22, %rs20, %rs21;
	ld.global.nc.u32 	%r42, [%rd15+-4];
	add.s32 	%r43, %r42, %r12;
	mul.wide.s32 	%rd22, %r43, 4;
	add.s64 	%rd23, %rd1, %rd22;
	ld.global.nc.u32 	%r44, [%rd23];
	setp.lt.u32 	%p8, %r44, %r27;
	selp.u16 	%rs23, 1, 0, %p8;
	or.b16  	%rs24, %rs22, %rs23;
	ld.global.nc.u32 	%r45, [%rd15];
	add.s32 	%r46, %r45, %r12;
	mul.wide.s32 	%rd24, %r46, 4;
	add.s64 	%rd25, %rd1, %rd24;
	ld.global.nc.u32 	%r47, [%rd25];
	setp.lt.u32 	%p9, %r47, %r27;
	selp.u16 	%rs25, 1, 0, %p9;
	or.b16  	%rs26, %rs24, %rs25;
	ld.global.nc.u32 	%r48, [%rd15+4];
	add.s32 	%r49, %r48, %r12;
	mul.wide.s32 	%rd26, %r49, 4;
	add.s64 	%rd27, %rd1, %rd26;
	ld.global.nc.u32 	%r50, [%rd27];
	setp.lt.u32 	%p10, %r50, %r27;
	selp.u16 	%rs27, 1, 0, %p10;
	or.b16  	%rs28, %rs26, %rs27;
	ld.global.nc.u32 	%r51, [%rd15+8];
	add.s32 	%r52, %r51, %r12;
	mul.wide.s32 	%rd28, %r52, 4;
	add.s64 	%rd29, %rd1, %rd28;
	ld.global.nc.u32 	%r53, [%rd29];
	setp.lt.u32 	%p11, %r53, %r27;
	selp.u16 	%rs29, 1, 0, %p11;
	or.b16  	%rs30, %rs28, %rs29;
	ld.global.nc.u32 	%r54, [%rd15+12];
	add.s32 	%r55, %r54, %r12;
	mul.wide.s32 	%rd30, %r55, 4;
	add.s64 	%rd31, %rd1, %rd30;
	ld.global.nc.u32 	%r56, [%rd31];
	setp.lt.u32 	%p12, %r56, %r27;
	selp.u16 	%rs31, 1, 0, %p12;
	or.b16  	%rs44, %rs30, %rs31;
	add.s32 	%r87, %r87, 8;
	add.s32 	%r86, %r86, 8;
	setp.eq.s32 	%p13, %r87, 0;
	mov.u32 	%r89, %r7;
	@%p13 bra 	$L__BB2_6;
	bra.uni 	$L__BB2_5;
$L__BB2_6:
	setp.eq.s32 	%p14, %r4, 0;
	@%p14 bra 	$L__BB2_14;
	setp.lt.u32 	%p15, %r5, 3;
	@%p15 bra 	$L__BB2_9;
	add.s32 	%r57, %r89, %r11;
	mul.wide.s32 	%rd32, %r57, 4;
	add.s64 	%rd33, %rd2, %rd32;
	ld.global.nc.u32 	%r58, [%rd33];
	add.s32 	%r59, %r58, %r12;
	mul.wide.s32 	%rd34, %r59, 4;
	add.s64 	%rd35, %rd1, %rd34;
	ld.global.nc.u32 	%r60, [%rd35];
	ld.global.nc.u32 	%r61, [%rd33+4];
	add.s32 	%r62, %r61, %r12;
	mul.wide.s32 	%rd36, %r62, 4;
	add.s64 	%rd37, %rd1, %rd36;
	ld.global.nc.u32 	%r63, [%rd37];
	min.u32 	%r64, %r60, %r63;
	ld.global.nc.u32 	%r65, [%rd33+8];
	add.s32 	%r66, %r65, %r12;
	mul.wide.s32 	%rd38, %r66, 4;
	add.s64 	%rd39, %rd1, %rd38;
	ld.global.nc.u32 	%r67, [%rd39];
	min.u32 	%r68, %r64, %r67;
	ld.global.nc.u32 	%r69, [%rd33+12];
	add.s32 	%r70, %r69, %r12;
	mul.wide.s32 	%rd40, %r70, 4;
	add.s64 	%rd41, %rd1, %rd40;
	ld.global.nc.u32 	%r71, [%rd41];
	min.u32 	%r72, %r68, %r71;
	setp.lt.u32 	%p16, %r72, %r27;
	selp.u16 	%rs33, 1, 0, %p16;
	or.b16  	%rs44, %rs44, %rs33;
	add.s32 	%r89, %r89, 4;
$L__BB2_9:
	setp.eq.s32 	%p17, %r6, 0;
	@%p17 bra 	$L__BB2_14;
	setp.eq.s32 	%p18, %r6, 1;
	@%p18 bra 	$L__BB2_12;
	add.s32 	%r73, %r89, %r11;
	mul.wide.s32 	%rd42, %r73, 4;
	add.s64 	%rd43, %rd2, %rd42;
	ld.global.nc.u32 	%r74, [%rd43];
	add.s32 	%r75, %r74, %r12;
	mul.wide.s32 	%rd44, %r75, 4;
	add.s64 	%rd45, %rd1, %rd44;
	ld.global.nc.u32 	%r76, [%rd45];
	ld.global.nc.u32 	%r77, [%rd43+4];
	add.s32 	%r78, %r77, %r12;
	mul.wide.s32 	%rd46, %r78, 4;
	add.s64 	%rd47, %rd1, %rd46;
	ld.global.nc.u32 	%r79, [%rd47];
	min.u32 	%r80, %r76, %r79;
	setp.lt.u32 	%p19, %r80, %r27;
	selp.u16 	%rs35, 1, 0, %p19;
	or.b16  	%rs44, %rs44, %rs35;
	add.s32 	%r89, %r89, 2;
$L__BB2_12:
	setp.eq.s32 	%p20, %r8, 0;
	@%p20 bra 	$L__BB2_14;
	add.s32 	%r81, %r89, %r11;
	mul.wide.s32 	%rd48, %r81, 4;
	add.s64 	%rd49, %rd2, %rd48;
	ld.global.nc.u32 	%r82, [%rd49];
	add.s32 	%r83, %r82, %r12;
	mul.wide.s32 	%rd50, %r83, 4;
	add.s64 	%rd51, %rd1, %rd50;
	ld.global.nc.u32 	%r84, [%rd51];
	setp.lt.u32 	%p21, %r84, %r27;
	selp.u16 	%rs36, 1, 0, %p21;
	or.b16  	%rs44, %rs44, %rs36;
$L__BB2_14:
	cvt.s64.s32 	%rd52, %r85;
	add.s64 	%rd53, %rd3, %rd52;
	st.global.u8 	[%rd53], %rs44;
	add.s32 	%r85, %r85, %r3;
	setp.lt.s32 	%p22, %r85, %r25;
	@%p22 bra 	$L__BB2_3;
	bra.uni 	$L__BB2_16;
$L__BB2_15:
	cvt.s64.s32 	%rd10, %r85;
	add.s64 	%rd11, %rd3, %rd10;
	mov.b16 	%rs13, 0;
	st.global.u8 	[%rd11], %rs13;
	add.s32 	%r85, %r85, %r3;
	setp.lt.s32 	%p3, %r85, %r25;
	@%p3 bra 	$L__BB2_15;
$L__BB2_16:
	ret;

}


// ===== COMPILED SASS (sm_100) =====

	.target	sm_100

	.elftype	@"ET_EXEC"


//--------------------- .note.nv.tkinfo           --------------------------
	.section	.note.nv.tkinfo,"",@"SHT_NOTE"
	.sectionflags	@"SHF_NOTE_NV_TKINFO"
	.tkinfo
        /*0018*/ 	.word	0x00000002
        /*0030*/ 	.string	""
        /*0030*/ 	.string	"ptxas"
        /*0030*/ 	.string	"Cuda compilation tools, release 13.0, V13.0.88"
        /*0030*/ 	.string	"Build cuda_13.0.r13.0/compiler.36424714_0"
        /*0030*/ 	.string	"-arch sm_100 -m 64 "



//--------------------- .note.nv.cuinfo           --------------------------
	.section	.note.nv.cuinfo,"",@"SHT_NOTE"
	.sectionflags	@"SHF_NOTE_NV_CUINFO"
        /*0018*/ 	.short	0x0002
        /*001a*/ 	.short	0x0064
        /*001c*/ 	.short	0x0082
	.zero		2


//--------------------- .nv.info                  --------------------------
	.section	.nv.info,"",@"SHT_CUDA_INFO"
	.align	4


	//----- nvinfo : EIATTR_REGCOUNT
	.align		4
        /*0000*/ 	.byte	0x04, 0x2f
        /*0002*/ 	.short	(.L_1 - .L_0)
	.align		4
.L_0:
        /*0004*/ 	.word	index@(_ZN3tmd19k_idxs_intersectionEiPKjS1_Pj)
        /*0008*/ 	.word	0x0000000c


	//----- nvinfo : EIATTR_FRAME_SIZE
	.align		4
.L_1:
        /*000c*/ 	.byte	0x04, 0x11
        /*000e*/ 	.short	(.L_3 - .L_2)
	.align		4
.L_2:
        /*0010*/ 	.word	index@(_ZN3tmd19k_idxs_intersectionEiPKjS1_Pj)
        /*0014*/ 	.word	0x00000000


	//----- nvinfo : EIATTR_REGCOUNT
	.align		4
.L_3:
        /*0018*/ 	.byte	0x04, 0x2f
        /*001a*/ 	.short	(.L_5 - .L_4)
	.align		4
.L_4:
        /*001c*/ 	.word	index@(_ZN3tmd11k_flag_freeEiiPKjPc)
        /*0020*/ 	.word	0x0000000b


	//----- nvinfo : EIATTR_FRAME_SIZE
	.align		4
.L_5:
        /*0024*/ 	.byte	0x04, 0x11
        /*0026*/ 	.short	(.L_7 - .L_6)
	.align		4
.L_6:
        /*0028*/ 	.word	index@(_ZN3tmd11k_flag_freeEiiPKjPc)
        /*002c*/ 	.word	0x00000000


	//----- nvinfo : EIATTR_REGCOUNT
	.align		4
.L_7:
        /*0030*/ 	.byte	0x04, 0x2f
        /*0032*/ 	.short	(.L_9 - .L_8)
	.align		4
.L_8:
        /*0034*/ 	.word	index@(_ZN3tmd22k_flag_indices_to_keepEiiiPKiPKjS1_Pc)
        /*0038*/ 	.word	0x00000020


	//----- nvinfo : EIATTR_FRAME_SIZE
	.align		4
.L_9:
        /*003c*/ 	.byte	0x04, 0x11
        /*003e*/ 	.short	(.L_11 - .L_10)
	.align		4
.L_10:
        /*0040*/ 	.word	index@(_ZN3tmd22k_flag_indices_to_keepEiiiPKiPKjS1_Pc)
        /*0044*/ 	.word	0x00000000


	//----- nvinfo : EIATTR_MIN_STACK_SIZE
	.align		4
.L_11:
        /*0048*/ 	.byte	0x04, 0x12
        /*004a*/ 	.short	(.L_13 - .L_12)
	.align		4
.L_12:
        /*004c*/ 	.word	index@(_ZN3tmd22k_flag_indices_to_keepEiiiPKiPKjS1_Pc)
        /*0050*/ 	.word	0x00000000


	//----- nvinfo : EIATTR_MIN_STACK_SIZE
	.align		4
.L_13:
        /*0054*/ 	.byte	0x04, 0x12
        /*0056*/ 	.short	(.L_15 - .L_14)
	.align		4
.L_14:
        /*0058*/ 	.word	index@(_ZN3tmd11k_flag_freeEiiPKjPc)
        /*005c*/ 	.word	0x00000000


	//----- nvinfo : EIATTR_MIN_STACK_SIZE
	.align		4
.L_15:
        /*0060*/ 	.byte	0x04, 0x12
        /*0062*/ 	.short	(.L_17 - .L_16)
	.align		4
.L_16:
        /*0064*/ 	.word	index@(_ZN3tmd19k_idxs_intersectionEiPKjS1_Pj)
        /*0068*/ 	.word	0x00000000
.L_17:


//--------------------- .nv.compat                --------------------------
	.section	.nv.compat,"",@"SHT_CUDA_COMPAT_INFO"
	.align	4
        /*0000*/ 	.byte	0x02, 0x09, 0x00, 0x00, 0x02, 0x02, 0x01, 0x00, 0x02, 0x05, 0x05, 0x00, 0x03, 0x07, 0x01, 0x01
        /*0010*/ 	.byte	0x02, 0x03, 0x00, 0x00, 0x02, 0x06, 0x01, 0x00, 0x04, 0x0b, 0x08, 0x00, 0x09, 0x00, 0x00, 0x00
        /*0020*/ 	.byte	0x00, 0x00, 0x00, 0x00


//--------------------- .nv.info._ZN3tmd22k_flag_indices_to_keepEiiiPKiPKjS1_Pc --------------------------
	.section	.nv.info._ZN3tmd22k_flag_indices_to_keepEiiiPKiPKjS1_Pc,"",@"SHT_CUDA_INFO"
	.sectionflags	@""
	.align	4


	//----- nvinfo : EIATTR_CUDA_API_VERSION
	.align		4
        /*0000*/ 	.byte	0x04, 0x37
        /*0002*/ 	.short	(.L_19 - .L_18)
.L_18:
        /*0004*/ 	.word	0x00000082


	//----- nvinfo : EIATTR_KPARAM_INFO
	.align		4
.L_19:
        /*0008*/ 	.byte	0x04, 0x17
        /*000a*/ 	.short	(.L_21 - .L_20)
.L_20:
        /*000c*/ 	.word	0x00000000
        /*0010*/ 	.short	0x0006
        /*0012*/ 	.short	0x0028
        /*0014*/ 	.byte	0x00, 0xf5, 0x21, 0x00


	//----- nvinfo : EIATTR_KPARAM_INFO
	.align		4
.L_21:
        /*0018*/ 	.byte	0x04, 0x17
        /*001a*/ 	.short	(.L_23 - .L_22)
.L_22:
        /*001c*/ 	.word	0x00000000
        /*0020*/ 	.short	0x0005
        /*0022*/ 	.short	0x0020
        /*0024*/ 	.byte	0x00, 0xf5, 0x21, 0x00


	//----- nvinfo : EIATTR_KPARAM_INFO
	.align		4
.L_23:
        /*0028*/ 	.byte	0x04, 0x17
        /*002a*/ 	.short	(.L_25 - .L_24)
.L_24:
        /*002c*/ 	.word	0x00000000
        /*0030*/ 	.short	0x0004
        /*0032*/ 	.short	0x0018
        /*0034*/ 	.byte	0x00, 0xf5, 0x21, 0x00


	//----- nvinfo : EIATTR_KPARAM_INFO
	.align		4
.L_25:
        /*0038*/ 	.byte	0x04, 0x17
        /*003a*/ 	.short	(.L_27 - .L_26)
.L_26:
        /*003c*/ 	.word	0x00000000
        /*0040*/ 	.short	0x0003
        /*0042*/ 	.short	0x0010
        /*0044*/ 	.byte	0x00, 0xf5, 0x21, 0x00


	//----- nvinfo : EIATTR_KPARAM_INFO
	.align		4
.L_27:
        /*0048*/ 	.byte	0x04, 0x17
        /*004a*/ 	.short	(.L_29 - .L_28)
.L_28:
        /*004c*/ 	.word	0x00000000
        /*0050*/ 	.short	0x0002
        /*0052*/ 	.short	0x0008
        /*0054*/ 	.byte	0x00, 0xf0, 0x11, 0x00


	//----- nvinfo : EIATTR_KPARAM_INFO
	.align		4
.L_29:
        /*0058*/ 	.byte	0x04, 0x17
        /*005a*/ 	.short	(.L_31 - .L_30)
.L_30:
        /*005c*/ 	.word	0x00000000
        /*0060*/ 	.short	0x0001
        /*0062*/ 	.short	0x0004
        /*0064*/ 	.byte	0x00, 0xf0, 0x11, 0x00


	//----- nvinfo : EIATTR_KPARAM_INFO
	.align		4
.L_31:
        /*0068*/ 	.byte	0x04, 0x17
        /*006a*/ 	.short	(.L_33 - .L_32)
.L_32:
        /*006c*/ 	.word	0x00000000
        /*0070*/ 	.short	0x0000
        /*0072*/ 	.short	0x0000
        /*0074*/ 	.byte	0x00, 0xf0, 0x11, 0x00


	//----- nvinfo : EIATTR_SPARSE_MMA_MASK
	.align		4
.L_33:
        /*0078*/ 	.byte	0x03, 0x50
        /*007a*/ 	.short	0x0000


	//----- nvinfo : EIATTR_MAXREG_COUNT
	.align		4
        /*007c*/ 	.byte	0x03, 0x1b
        /*007e*/ 	.short	0x00ff


	//----- nvinfo : EIATTR_MERCURY_ISA_VERSION
	.align		4
        /*0080*/ 	.byte	0x03, 0x5f
        /*0082*/ 	.short	0x0101


	//----- nvinfo : EIATTR_VRC_CTA_INIT_COUNT
	.align		4
        /*0084*/ 	.byte	0x02, 0x4a
	.zero		1
	.zero		1


	//----- nvinfo : EIATTR_EXIT_INSTR_OFFSETS
	.align		4
        /*0088*/ 	.byte	0x04, 0x1c
        /*008a*/ 	.short	(.L_35 - .L_34)


	//   ....[0]....
.L_34:
        /*008c*/ 	.word	0x00000070


	//   ....[1]....
        /*0090*/ 	.word	0x00000150


	//   ....[2]....
        /*0094*/ 	.word	0x00000b50


	//----- nvinfo : EIATTR_CRS_STACK_SIZE
	.align		4
.L_35:
        /*0098*/ 	.byte	0x04, 0x1e
        /*009a*/ 	.short	(.L_37 - .L_36)
.L_36:
        /*009c*/ 	.word	0x00000000


	//----- nvinfo : EIATTR_CBANK_PARAM_SIZE
	.align		4
.L_37:
        /*00a0*/ 	.byte	0x03, 0x19
        /*00a2*/ 	.short	0x0030


	//----- nvinfo : EIATTR_PARAM_CBANK
	.align		4
        /*00a4*/ 	.byte	0x04, 0x0a
        /*00a6*/ 	.short	(.L_39 - .L_38)
	.align		4
.L_38:
        /*00a8*/ 	.word	index@(.nv.constant0._ZN3tmd22k_flag_indices_to_keepEiiiPKiPKjS1_Pc)
        /*00ac*/ 	.short	0x0380
        /*00ae*/ 	.short	0x0030


	//----- nvinfo : EIATTR_SW_WAR
	.align		4
.L_39:
        /*00b0*/ 	.byte	0x04, 0x36
        /*00b2*/ 	.short	(.L_41 - .L_40)
.L_40:
        /*00b4*/ 	.word	0x00000008
.L_41:


//--------------------- .nv.info._ZN3tmd11k_flag_freeEiiPKjPc --------------------------
	.section	.nv.info._ZN3tmd11k_flag_freeEiiPKjPc,"",@"SHT_CUDA_INFO"
	.sectionflags	@""
	.align	4


	//----- nvinfo : EIATTR_CUDA_API_VERSION
	.align		4
        /*0000*/ 	.byte	0x04, 0x37
        /*0002*/ 	.short	(.L_43 - .L_42)
.L_42:
        /*0004*/ 	.word	0x00000082


	//----- nvinfo : EIATTR_KPARAM_INFO
	.align		4
.L_43:
        /*0008*/ 	.byte	0x04, 0x17
        /*000a*/ 	.short	(.L_45 - .L_44)
.L_44:
        /*000c*/ 	.word	0x00000000
        /*0010*/ 	.short	0x0003
        /*0012*/ 	.short	0x0010
        /*0014*/ 	.byte	0x00, 0xf5, 0x21, 0x00


	//----- nvinfo : EIATTR_KPARAM_INFO
	.align		4
.L_45:
        /*0018*/ 	.byte	0x04, 0x17
        /*001a*/ 	.short	(.L_47 - .L_46)
.L_46:
        /*001c*/ 	.word	0x00000000
        /*0020*/ 	.short	0x0002
        /*0022*/ 	.short	0x0008
        /*0024*/ 	.byte	0x00, 0xf5, 0x21, 0x00


	//----- nvinfo : EIATTR_KPARAM_INFO
	.align		4
.L_47:
        /*0028*/ 	.byte	0x04, 0x17
        /*002a*/ 	.short	(.L_49 - .L_48)
.L_48:
        /*002c*/ 	.word	0x00000000
        /*0030*/ 	.short	0x0001
        /*0032*/ 	.short	0x0004
        /*0034*/ 	.byte	0x00, 0xf0, 0x11, 0x00


	//----- nvinfo : EIATTR_KPARAM_INFO
	.align		4
.L_49:
        /*0038*/ 	.byte	0x04, 0x17
        /*003a*/ 	.short	(.L_51 - .L_50)
.L_50:
        /*003c*/ 	.word	0x00000000
        /*0040*/ 	.short	0x0000
        /*0042*/ 	.short	0x0000
        /*0044*/ 	.byte	0x00, 0xf0, 0x11, 0x00


	//----- nvinfo : EIATTR_SPARSE_MMA_MASK
	.align		4
.L_51:
        /*0048*/ 	.byte	0x03, 0x50
        /*004a*/ 	.short	0x0000


	//----- nvinfo : EIATTR_MAXREG_COUNT
	.align		4
        /*004c*/ 	.byte	0x03, 0x1b
        /*004e*/ 	.short	0x00ff


	//----- nvinfo : EIATTR_MERCURY_ISA_VERSION
	.align		4
        /*0050*/ 	.byte	0x03, 0x5f
        /*0052*/ 	.short	0x0101


	//----- nvinfo : EIATTR_VRC_CTA_INIT_COUNT
	.align		4
        /*0054*/ 	.byte	0x02, 0x4a
	.zero		1
	.zero		1


	//----- nvinfo : EIATTR_EXIT_INSTR_OFFSETS
	.align		4
        /*0058*/ 	.byte	0x04, 0x1c
        /*005a*/ 	.short	(.L_53 - .L_52)


	//   ....[0]....
.L_52:
        /*005c*/ 	.word	0x00000070


	//   ....[1]....
        /*0060*/ 	.word	0x00000190


	//----- nvinfo : EIATTR_CRS_STACK_SIZE
	.align		4
.L_53:
        /*0064*/ 	.byte	0x04, 0x1e
        /*0066*/ 	.short	(.L_55 - .L_54)
.L_54:
        /*0068*/ 	.word	0x00000000


	//----- nvinfo : EIATTR_CBANK_PARAM_SIZE
	.align		4
.L_55:
        /*006c*/ 	.byte	0x03, 0x19
        /*006e*/ 	.short	0x0018


	//----- nvinfo : EIATTR_PARAM_CBANK
	.align		4
        /*0070*/ 	.byte	0x04, 0x0a
        /*0072*/ 	.short	(.L_57 - .L_56)
	.align		4
.L_56:
        /*0074*/ 	.word	index@(.nv.constant0._ZN3tmd11k_flag_freeEiiPKjPc)
        /*0078*/ 	.short	0x0380
        /*007a*/ 	.short	0x0018


	//----- nvinfo : EIATTR_SW_WAR
	.align		4
.L_57:
        /*007c*/ 	.byte	0x04, 0x36
        /*007e*/ 	.short	(.L_59 - .L_58)
.L_58:
        /*0080*/ 	.word	0x00000008
.L_59:


//--------------------- .nv.info._ZN3tmd19k_idxs_intersectionEiPKjS1_Pj --------------------------
	.section	.nv.info._ZN3tmd19k_idxs_intersectionEiPKjS1_Pj,"",@"SHT_CUDA_INFO"
	.sectionflags	@""
	.align	4


	//----- nvinfo : EIATTR_CUDA_API_VERSION
	.align		4
        /*0000*/ 	.byte	0x04, 0x37
        /*0002*/ 	.short	(.L_61 - .L_60)
.L_60:
        /*0004*/ 	.word	0x00000082


	//----- nvinfo : EIATTR_KPARAM_INFO
	.align		4
.L_61:
        /*0008*/ 	.byte	0x04, 0x17
        /*000a*/ 	.short	(.L_63 - .L_62)
.L_62:
        /*000c*/ 	.word	0x00000000
        /*0010*/ 	.short	0x0003
        /*0012*/ 	.short	0x0018
        /*0014*/ 	.byte	0x00, 0xf5, 0x21, 0x00


	//----- nvinfo : EIATTR_KPARAM_INFO
	.align		4
.L_63:
        /*0018*/ 	.byte	0x04, 0x17
        /*001a*/ 	.short	(.L_65 - .L_64)
.L_64:
        /*001c*/ 	.word	0x00000000
        /*0020*/ 	.short	0x0002
        /*0022*/ 	.short	0x0010
        /*0024*/ 	.byte	0x00, 0xf5, 0x21, 0x00


	//----- nvinfo : EIATTR_KPARAM_INFO
	.align		4
.L_65:
        /*0028*/ 	.byte	0x04, 0x17
        /*002a*/ 	.short	(.L_67 - .L_66)
.L_66:
        /*002c*/ 	.word	0x00000000
        /*0030*/ 	.short	0x0001
        /*0032*/ 	.short	0x0008
        /*0034*/ 	.byte	0x00, 0xf5, 0x21, 0x00


	//----- nvinfo : EIATTR_KPARAM_INFO
	.align		4
.L_67:
        /*0038*/ 	.byte	0x04, 0x17
        /*003a*/ 	.short	(.L_69 - .L_68)
.L_68:
        /*003c*/ 	.word	0x00000000
        /*0040*/ 	.short	0x0000
        /*0042*/ 	.short	0x0000
        /*0044*/ 	.byte	0x00, 0xf0, 0x11, 0x00


	//----- nvinfo : EIATTR_SPARSE_MMA_MASK
	.align		4
.L_69:
        /*0048*/ 	.byte	0x03, 0x50
        /*004a*/ 	.short	0x0000


	//----- nvinfo : EIATTR_MAXREG_COUNT
	.align		4
        /*004c*/ 	.byte	0x03, 0x1b
        /*004e*/ 	.short	0x00ff


	//----- nvinfo : EIATTR_MERCURY_ISA_VERSION
	.align		4
        /*0050*/ 	.byte	0x03, 0x5f
        /*0052*/ 	.short	0x0101


	//----- nvinfo : EIATTR_VRC_CTA_INIT_COUNT
	.align		4
        /*0054*/ 	.byte	0x02, 0x4a
	.zero		1
	.zero		1


	//----- nvinfo : EIATTR_EXIT_INSTR_OFFSETS
	.align		4
        /*0058*/ 	.byte	0x04, 0x1c
        /*005a*/ 	.short	(.L_71 - .L_70)


	//   ....[0]....
.L_70:
        /*005c*/ 	.word	0x00000070


	//   ....[1]....
        /*0060*/ 	.word	0x00000140


	//----- nvinfo : EIATTR_CBANK_PARAM_SIZE
	.align		4
.L_71:
        /*0064*/ 	.byte	0x03, 0x19
        /*0066*/ 	.short	0x0020


	//----- nvinfo : EIATTR_PARAM_CBANK
	.align		4
        /*0068*/ 	.byte	0x04, 0x0a
        /*006a*/ 	.short	(.L_73 - .L_72)
	.align		4
.L_72:
        /*006c*/ 	.word	index@(.nv.constant0._ZN3tmd19k_idxs_intersectionEiPKjS1_Pj)
        /*0070*/ 	.short	0x0380
        /*0072*/ 	.short	0x0020


	//----- nvinfo : EIATTR_SW_WAR
	.align		4
.L_73:
        /*0074*/ 	.byte	0x04, 0x36
        /*0076*/ 	.short	(.L_75 - .L_74)
.L_74:
        /*0078*/ 	.word	0x00000008
.L_75:


//--------------------- .nv.callgraph             --------------------------
	.section	.nv.callgraph,"",@"SHT_CUDA_CALLGRAPH"
	.align	4
	.sectionentsize	8
	.align		4
        /*0000*/ 	.word	0x00000000
	.align		4
        /*0004*/ 	.word	0xffffffff
	.align		4
        /*0008*/ 	.word	0x00000000
	.align		4
        /*000c*/ 	.word	0xfffffffe
	.align		4
        /*0010*/ 	.word	0x00000000
	.align		4
        /*0014*/ 	.word	0xfffffffd
	.align		4
        /*0018*/ 	.word	0x00000000
	.align		4
        /*001c*/ 	.word	0xfffffffc


//--------------------- .text._ZN3tmd22k_flag_indices_to_keepEiiiPKiPKjS1_Pc --------------------------
	.section	.text._ZN3tmd22k_flag_indices_to_keepEiiiPKiPKjS1_Pc,"ax",@progbits
	.align	128
        .global         _ZN3tmd22k_flag_indices_to_keepEiiiPKiPKjS1_Pc
        .type           _ZN3tmd22k_flag_indices_to_keepEiiiPKiPKjS1_Pc,@function
        .size           _ZN3tmd22k_flag_indices_to_keepEiiiPKiPKjS1_Pc,(.L_x_11 - _ZN3tmd22k_flag_indices_to_keepEiiiPKiPKjS1_Pc)
        .other          _ZN3tmd22k_flag_indices_to_keepEiiiPKiPKjS1_Pc,@"STO_CUDA_ENTRY STV_DEFAULT"
_ZN3tmd22k_flag_indices_to_keepEiiiPKiPKjS1_Pc:
.text._ZN3tmd22k_flag_indices_to_keepEiiiPKiPKjS1_Pc:
[----:B------:R-:W-:Y:S01]  /*0000*/  LDC R1, c[0x0][0x37c] ;  /* 0x0000df00ff017b82 */ /* 0x000fe20000000800 */
[----:B------:R-:W0:Y:S07]  /*0010*/  S2R R0, SR_TID.X ;  /* 0x0000000000007919 */ /* 0x000e2e0000002100 */
[----:B------:R-:W0:Y:S01]  /*0020*/  S2UR UR4, SR_CTAID.X ;  /* 0x00000000000479c3 */ /* 0x000e220000002500 */
[----:B------:R-:W1:Y:S07]  /*0030*/  LDCU UR5, c[0x0][0x380] ;  /* 0x00007000ff0577ac */ /* 0x000e6e0008000800 */
[----:B------:R-:W0:Y:S02]  /*0040*/  LDC R3, c[0x0][0x360] ;  /* 0x0000d800ff037b82 */ /* 0x000e240000000800 */
[----:B0-----:R-:W-:-:S05]  /*0050*/  IMAD R0, R3, UR4, R0 ;  /* 0x0000000403007c24 */ /* 0x001fca000f8e0200 */
[----:B-1----:R-:W-:-:S13]  /*0060*/  ISETP.GE.AND P0, PT, R0, UR5, PT ;  /* 0x0000000500007c0c */ /* 0x002fda000bf06270 */
[----:B------:R-:W-:Y:S05]  /*0070*/  @P0 EXIT ;  /* 0x000000000000094d */ /* 0x000fea0003800000 */
[----:B------:R-:W0:Y:S01]  /*0080*/  LDC R5, c[0x0][0x384] ;  /* 0x0000e100ff057b82 */ /* 0x000e220000000800 */
[----:B------:R-:W1:Y:S01]  /*0090*/  LDCU UR4, c[0x0][0x370] ;  /* 0x00006e00ff0477ac */ /* 0x000e620008000800 */
[----:B------:R-:W2:Y:S01]  /*00a0*/  LDCU.64 UR6, c[0x0][0x358] ;  /* 0x00006b00ff0677ac */ /* 0x000ea20008000a00 */
[----:B-1----:R-:W-:Y:S01]  /*00b0*/  IMAD R3, R3, UR4, RZ ;  /* 0x0000000403037c24 */ /* 0x002fe2000f8e02ff */
[----:B0-----:R-:W-:-:S13]  /*00c0*/  ISETP.GT.AND P0, PT, R5, RZ, PT ;  /* 0x000000ff0500720c */ /* 0x001fda0003f04270 */
[----:B--2---:R-:W-:Y:S05]  /*00d0*/  @P0 BRA `(.L_x_0) ;  /* 0x0000000000200947 */ /* 0x004fea0003800000 */
[----:B------:R-:W0:Y:S02]  /*00e0*/  LDCU.64 UR8, c[0x0][0x3a8] ;  /* 0x00007500ff0877ac */ /* 0x000e240008000a00 */
.L_x_1:
[----:B0-----:R-:W-:-:S04]  /*00f0*/  IADD3 R4, P0, PT, R0, UR8, RZ ;  /* 0x0000000800047c10 */ /* 0x001fc8000ff1e0ff */
[----:B------:R-:W-:Y:S01]  /*0100*/  LEA.HI.X.SX32 R5, R0, UR9, 0x1, P0 ;  /* 0x0000000900057c11 */ /* 0x000fe200080f0eff */
[----:B------:R-:W-:-:S04]  /*0110*/  IMAD.IADD R0, R3, 0x1, R0 ;  /* 0x0000000103007824 */ /* 0x000fc800078e0200 */
[----:B------:R1:W-:Y:S01]  /*0120*/  STG.E.U8 desc[UR6][R4.64], RZ ;  /* 0x000000ff04007986 */ /* 0x0003e2000c101106 */
[----:B------:R-:W-:-:S13]  /*0130*/  ISETP.GE.AND P0, PT, R0, UR5, PT ;  /* 0x0000000500007c0c */ /* 0x000fda000bf06270 */
[----:B-1----:R-:W-:Y:S05]  /*0140*/  @!P0 BRA `(.L_x_1) ;  /* 0xfffffffc00e88947 */ /* 0x002fea000383ffff */
[----:B------:R-:W-:Y:S05]  /*0150*/  EXIT ;  /* 0x000000000000794d */ /* 0x000fea0003800000 */
.L_x_0:
[----:B------:R-:W0:Y:S01]  /*0160*/  LDCU.64 UR4, c[0x0][0x390] ;  /* 0x00007200ff0477ac */ /* 0x000e220008000a00 */
[----:B------:R-:W-:Y:S01]  /*0170*/  LOP3.LUT R2, R5, 0x7, RZ, 0xc0, !PT ;  /* 0x0000000705027812 */ /* 0x000fe200078ec0ff */
[----:B------:R-:W1:Y:S04]  /*0180*/  LDCU UR8, c[0x0][0x388] ;  /* 0x00007100ff0877ac */ /* 0x000e680008000800 */
[----:B------:R-:W-:-:S05]  /*0190*/  VIADD R4, R2, 0xffffffff ;  /* 0xffffffff02047836 */ /* 0x000fca0000000000 */
[----:B------:R-:W-:Y:S02]  /*01a0*/  ISETP.GE.U32.AND P0, PT, R4, 0x3, PT ;  /* 0x000000030400780c */ /* 0x000fe40003f06070 */
[C---:B------:R-:W-:Y:S02]  /*01b0*/  LOP3.LUT R4, R5.reuse, 0x7ffffff8, RZ, 0xc0, !PT ;  /* 0x7ffffff805047812 */ /* 0x040fe400078ec0ff */
[----:B------:R-:W-:Y:S01]  /*01c0*/  LOP3.LUT R5, R5, 0x3, RZ, 0xc0, !PT ;  /* 0x0000000305057812 */ /* 0x000fe200078ec0ff */
[----:B0-----:R-:W-:Y:S02]  /*01d0*/  UIADD3 UR4, UP0, UPT, UR4, 0x10, URZ ;  /* 0x0000001004047890 */ /* 0x001fe4000ff1e0ff */
[----:B------:R-:W-:Y:S02]  /*01e0*/  IMAD.MOV R6, RZ, RZ, -R4 ;  /* 0x000000ffff067224 */ /* 0x000fe400078e0a04 */
[----:B-1----:R-:W-:-:S12]  /*01f0*/  UIADD3.X UR5, UPT, UPT, URZ, UR5, URZ, UP0, !UPT ;  /* 0x00000005ff057290 */ /* 0x002fd800087fe4ff */
.L_x_6:
[----:B------:R-:W0:Y:S08]  /*0200*/  LDC.64 R12, c[0x0][0x3a0] ;  /* 0x0000e800ff0c7b82 */ /* 0x000e300000000a00 */
[----:B------:R-:W1:Y:S01]  /*0210*/  LDC R9, c[0x0][0x384] ;  /* 0x0000e100ff097b82 */ /* 0x000e620000000800 */
[----:B0-----:R-:W-:-:S05]  /*0220*/  IMAD.WIDE R12, R0, 0x4, R12 ;  /* 0x00000004000c7825 */ /* 0x001fca00078e020c */
[----:B-----5:R0:W5:Y:S01]  /*0230*/  LDG.E.CONSTANT R7, desc[UR6][R12.64] ;  /* 0x000000060c077981 */ /* 0x020162000c1e9900 */
[----:B------:R-:W-:Y:S01]  /*0240*/  PRMT R26, RZ, 0x7610, R26 ;  /* 0x00007610ff1a7816 */ /* 0x000fe2000000001a */
[----:B------:R-:W-:Y:S01]  /*0250*/  IMAD.MOV.U32 R11, RZ, RZ, RZ ;  /* 0x000000ffff0b7224 */ /* 0x000fe200078e00ff */
[----:B-1----:R-:W-:Y:S01]  /*0260*/  ISETP.GE.U32.AND P1, PT, R9, 0x8, PT ;  /* 0x000000080900780c */ /* 0x002fe20003f26070 */
[----:B------:R-:W-:-:S12]  /*0270*/  IMAD R10, R0, R9, RZ ;  /* 0x00000009000a7224 */ /* 0x000fd800078e02ff */
[----:B0-----:R-:W-:Y:S05]  /*0280*/  @!P1 BRA `(.L_x_2) ;  /* 0x0000000400049947 */ /* 0x001fea0003800000 */
[----:B------:R-:W-:Y:S01]  /*0290*/  PRMT R26, RZ, 0x7610, R26 ;  /* 0x00007610ff1a7816 */ /* 0x000fe2000000001a */
[----:B------:R-:W-:Y:S02]  /*02a0*/  IMAD.MOV.U32 R11, RZ, RZ, R10 ;  /* 0x000000ffff0b7224 */ /* 0x000fe400078e000a */
[----:B------:R-:W-:-:S07]  /*02b0*/  IMAD.MOV.U32 R8, RZ, RZ, R6 ;  /* 0x000000ffff087224 */ /* 0x000fce00078e0006 */
.L_x_3:
[----:B------:R-:W-:Y:S01]  /*02c0*/  IMAD.U32 R20, RZ, RZ, UR4 ;  /* 0x00000004ff147e24 */ /* 0x000fe2000f8e00ff */
[----:B------:R-:W0:Y:S01]  /*02d0*/  LDC.64 R12, c[0x0][0x398] ;  /* 0x0000e600ff0c7b82 */ /* 0x000e220000000a00 */
[----:B------:R-:W-:Y:S02]  /*02e0*/  IMAD.U32 R21, RZ, RZ, UR5 ;  /* 0x00000005ff157e24 */ /* 0x000fe4000f8e00ff */
[----:B------:R-:W-:-:S05]  /*02f0*/  IMAD.WIDE R20, R11, 0x4, R20 ;  /* 0x000000040b147825 */ /* 0x000fca00078e0214 */
[----:B------:R-:W2:Y:S04]  /*0300*/  LDG.E.CONSTANT R16, desc[UR6][R20.64+-0xc] ;  /* 0xfffff40614107981 */ /* 0x000ea8000c1e9900 */
[----:B------:R-:W3:Y:S04]  /*0310*/  LDG.E.CONSTANT R14, desc[UR6][R20.64+-0x10] ;  /* 0xfffff006140e7981 */ /* 0x000ee8000c1e9900 */
[----:B------:R-:W4:Y:S04]  /*0320*/  LDG.E.CONSTANT R18, desc[UR6][R20.64+-0x8] ;  /* 0xfffff80614127981 */ /* 0x000f28000c1e9900 */
[----:B------:R-:W4:Y:S04]  /*0330*/  LDG.E.CONSTANT R19, desc[UR6][R20.64+-0x4] ;  /* 0xfffffc0614137981 */ /* 0x000f28000c1e9900 */
[----:B------:R-:W4:Y:S04]  /*0340*/  LDG.E.CONSTANT R22, desc[UR6][R20.64] ;  /* 0x0000000614167981 */ /* 0x000f28000c1e9900 */
[----:B------:R-:W4:Y:S04]  /*0350*/  LDG.E.CONSTANT R24, desc[UR6][R20.64+0x4] ;  /* 0x0000040614187981 */ /* 0x000f28000c1e9900 */
[----:B------:R-:W4:Y:S04]  /*0360*/  LDG.E.CONSTANT R28, desc[UR6][R20.64+0x8] ;  /* 0x00000806141c7981 */ /* 0x000f28000c1e9900 */
[----:B------:R1:W4:Y:S01]  /*0370*/  LDG.E.CONSTANT R29, desc[UR6][R20.64+0xc] ;  /* 0x00000c06141d7981 */ /* 0x000322000c1e9900 */
[----:B--2--5:R-:W-:-:S02]  /*0380*/  IMAD R17, R7, UR8, R16 ;  /* 0x0000000807117c24 */ /* 0x024fc4000f8e0210 */
[----:B---3--:R-:W-:Y:S02]  /*0390*/  IMAD R15, R7, UR8, R14 ;  /* 0x00000008070f7c24 */ /* 0x008fe4000f8e020e */
[----:B0-----:R-:W-:-:S04]  /*03a0*/  IMAD.WIDE R16, R17, 0x4, R12 ;  /* 0x0000000411107825 */ /* 0x001fc800078e020c */
[----:B------:R-:W-:Y:S02]  /*03b0*/  IMAD.WIDE R14, R15, 0x4, R12 ;  /* 0x000000040f0e7825 */ /* 0x000fe400078e020c */
[----:B------:R-:W2:Y:S02]  /*03c0*/  LDG.E.CONSTANT R16, desc[UR6][R16.64] ;  /* 0x0000000610107981 */ /* 0x000ea4000c1e9900 */
[C---:B----4-:R-:W-:Y:S02]  /*03d0*/  IMAD R23, R7.reuse, UR8, R18 ;  /* 0x0000000807177c24 */ /* 0x050fe4000f8e0212 */
[----:B------:R-:W-:Y:S01]  /*03e0*/  IMAD R25, R7, UR8, R19 ;  /* 0x0000000807197c24 */ /* 0x000fe2000f8e0213 */
[----:B------:R0:W3:Y:S01]  /*03f0*/  LDG.E.CONSTANT R27, desc[UR6][R14.64] ;  /* 0x000000060e1b7981 */ /* 0x0000e2000c1e9900 */
[----:B------:R-:W-:-:S04]  /*0400*/  IMAD.WIDE R18, R23, 0x4, R12 ;  /* 0x0000000417127825 */ /* 0x000fc800078e020c */
[----:B-1----:R-:W-:Y:S02]  /*0410*/  IMAD.WIDE R20, R25, 0x4, R12 ;  /* 0x0000000419147825 */ /* 0x002fe400078e020c */
[----:B------:R-:W4:Y:S02]  /*0420*/  LDG.E.CONSTANT R18, desc[UR6][R18.64] ;  /* 0x0000000612127981 */ /* 0x000f24000c1e9900 */
[C---:B------:R-:W-:Y:S02]  /*0430*/  IMAD R23, R7.reuse, UR8, R22 ;  /* 0x0000000807177c24 */ /* 0x040fe4000f8e0216 */
[----:B------:R-:W-:Y:S01]  /*0440*/  IMAD R25, R7, UR8, R24 ;  /* 0x0000000807197c24 */ /* 0x000fe2000f8e0218 */
[----:B------:R-:W4:Y:S01]  /*0450*/  LDG.E.CONSTANT R20, desc[UR6][R20.64] ;  /* 0x0000000614147981 */ /* 0x000f22000c1e9900 */
[----:B------:R-:W-:-:S04]  /*0460*/  IMAD.WIDE R22, R23, 0x4, R12 ;  /* 0x0000000417167825 */ /* 0x000fc800078e020c */
[----:B------:R-:W-:Y:S02]  /*0470*/  IMAD.WIDE R24, R25, 0x4, R12 ;  /* 0x0000000419187825 */ /* 0x000fe400078e020c */
[----:B------:R-:W4:Y:S02]  /*0480*/  LDG.E.CONSTANT R22, desc[UR6][R22.64] ;  /* 0x0000000616167981 */ /* 0x000f24000c1e9900 */
[----:B------:R-:W-:Y:S02]  /*0490*/  IMAD R28, R7, UR8, R28 ;  /* 0x00000008071c7c24 */ /* 0x000fe4000f8e021c */
[----:B------:R-:W4:Y:S02]  /*04a0*/  LDG.E.CONSTANT R24, desc[UR6][R24.64] ;  /* 0x0000000618187981 */ /* 0x000f24000c1e9900 */
[----:B0-----:R-:W-:-:S04]  /*04b0*/  IMAD.WIDE R14, R28, 0x4, R12 ;  /* 0x000000041c0e7825 */ /* 0x001fc800078e020c */
[----:B------:R-:W-:Y:S02]  /*04c0*/  IMAD R29, R7, UR8, R29 ;  /* 0x00000008071d7c24 */ /* 0x000fe4000f8e021d */
[----:B------:R-:W4:Y:S02]  /*04d0*/  LDG.E.CONSTANT R14, desc[UR6][R14.64] ;  /* 0x000000060e0e7981 */ /* 0x000f24000c1e9900 */
[----:B------:R-:W-:-:S05]  /*04e0*/  IMAD.WIDE R12, R29, 0x4, R12 ;  /* 0x000000041d0c7825 */ /* 0x000fca00078e020c */
[----:B------:R0:W4:Y:S01]  /*04f0*/  LDG.E.CONSTANT R19, desc[UR6][R12.64] ;  /* 0x000000060c137981 */ /* 0x000122000c1e9900 */
[----:B------:R-:W-:Y:S02]  /*0500*/  VIADD R8, R8, 0x8 ;  /* 0x0000000808087836 */ /* 0x000fe40000000000 */
[----:B------:R-:W-:Y:S01]  /*0510*/  VIADD R11, R11, 0x8 ;  /* 0x000000080b0b7836 */ /* 0x000fe20000000000 */
[----:B--2---:R-:W-:Y:S02]  /*0520*/  ISETP.GE.U32.AND P2, PT, R16, UR8, PT ;  /* 0x0000000810007c0c */ /* 0x004fe4000bf46070 */
[----:B---3--:R-:W-:Y:S02]  /*0530*/  ISETP.GE.U32.AND P1, PT, R27, UR8, PT ;  /* 0x000000081b007c0c */ /* 0x008fe4000bf26070 */
[----:B------:R-:W-:Y:S02]  /*0540*/  SEL R16, RZ, 0x1, P2 ;  /* 0x00000001ff107807 */ /* 0x000fe40001000000 */
[----:B------:R-:W-:-:S02]  /*0550*/  SEL R17, RZ, 0x1, P1 ;  /* 0x00000001ff117807 */ /* 0x000fc40000800000 */
[----:B----4-:R-:W-:Y:S02]  /*0560*/  ISETP.GE.U32.AND P1, PT, R18, UR8, PT ;  /* 0x0000000812007c0c */ /* 0x010fe4000bf26070 */
[----:B------:R-:W-:Y:S02]  /*0570*/  LOP3.LUT R16, R16, R26, R17, 0xfe, !PT ;  /* 0x0000001a10107212 */ /* 0x000fe400078efe11 */
[----:B------:R-:W-:Y:S02]  /*0580*/  ISETP.GE.U32.AND P2, PT, R20, UR8, PT ;  /* 0x0000000814007c0c */ /* 0x000fe4000bf46070 */
[----:B------:R-:W-:Y:S02]  /*0590*/  SEL R17, RZ, 0x1, P1 ;  /* 0x00000001ff117807 */ /* 0x000fe40000800000 */
[----:B------:R-:W-:Y:S02]  /*05a0*/  SEL R18, RZ, 0x1, P2 ;  /* 0x00000001ff127807 */ /* 0x000fe40001000000 */
[----:B------:R-:W-:-:S02]  /*05b0*/  ISETP.GE.U32.AND P1, PT, R22, UR8, PT ;  /* 0x0000000816007c0c */ /* 0x000fc4000bf26070 */
[----:B------:R-:W-:Y:S02]  /*05c0*/  ISETP.GE.U32.AND P2, PT, R24, UR8, PT ;  /* 0x0000000818007c0c */ /* 0x000fe4000bf46070 */
[----:B------:R-:W-:Y:S02]  /*05d0*/  LOP3.LUT R16, R18, R16, R17, 0xfe, !PT ;  /* 0x0000001012107212 */ /* 0x000fe400078efe11 */
[----:B0-----:R-:W-:Y:S02]  /*05e0*/  SEL R13, RZ, 0x1, P1 ;  /* 0x00000001ff0d7807 */ /* 0x001fe40000800000 */
[----:B------:R-:W-:Y:S02]  /*05f0*/  SEL R12, RZ, 0x1, P2 ;  /* 0x00000001ff0c7807 */ /* 0x000fe40001000000 */
[----:B------:R-:W-:Y:S02]  /*0600*/  ISETP.GE.U32.AND P1, PT, R14, UR8, PT ;  /* 0x000000080e007c0c */ /* 0x000fe4000bf26070 */
[----:B------:R-:W-:-:S02]  /*0610*/  LOP3.LUT R12, R12, R16, R13, 0xfe, !PT ;  /* 0x000000100c0c7212 */ /* 0x000fc400078efe0d */
[----:B------:R-:W-:Y:S02]  /*0620*/  SEL R13, RZ, 0x1, P1 ;  /* 0x00000001ff0d7807 */ /* 0x000fe40000800000 */
[----:B------:R-:W-:Y:S02]  /*0630*/  ISETP.NE.AND P1, PT, R8, RZ, PT ;  /* 0x000000ff0800720c */ /* 0x000fe40003f25270 */
[----:B------:R-:W-:-:S04]  /*0640*/  ISETP.GE.U32.AND P2, PT, R19, UR8, PT ;  /* 0x0000000813007c0c */ /* 0x000fc8000bf46070 */
[----:B------:R-:W-:-:S04]  /*0650*/  SEL R14, RZ, 0x1, P2 ;  /* 0x00000001ff0e7807 */ /* 0x000fc80001000000 */
[----:B------:R-:W-:-:S04]  /*0660*/  LOP3.LUT R12, R14, R12, R13, 0xfe, !PT ;  /* 0x0000000c0e0c7212 */ /* 0x000fc800078efe0d */
[----:B------:R-:W-:Y:S01]  /*0670*/  PRMT R26, R12, 0x7610, R26 ;  /* 0x000076100c1a7816 */ /* 0x000fe2000000001a */
[----:B------:R-:W-:Y:S06]  /*0680*/  @P1 BRA `(.L_x_3) ;  /* 0xfffffffc000c1947 */ /* 0x000fec000383ffff */
[----:B------:R-:W-:-:S07]  /*0690*/  IMAD.MOV.U32 R11, RZ, RZ, R4 ;  /* 0x000000ffff0b7224 */ /* 0x000fce00078e0004 */
.L_x_2:
[----:B------:R-:W-:-:S13]  /*06a0*/  ISETP.NE.AND P1, PT, R2, RZ, PT ;  /* 0x000000ff0200720c */ /* 0x000fda0003f25270 */
[----:B------:R-:W-:Y:S05]  /*06b0*/  @!P1 BRA `(.L_x_4) ;  /* 0x0000000400049947 */ /* 0x000fea0003800000 */
[----:B------:R-:W-:Y:S01]  /*06c0*/  ISETP.NE.AND P2, PT, R5, RZ, PT ;  /* 0x000000ff0500720c */ /* 0x000fe20003f45270 */
[----:B------:R-:W-:-:S12]  /*06d0*/  @!P0 BRA `(.L_x_5) ;  /* 0x0000000000708947 */ /* 0x000fd80003800000 */
[----:B------:R-:W0:Y:S01]  /*06e0*/  LDC.64 R20, c[0x0][0x390] ;  /* 0x0000e400ff147b82 */ /* 0x000e220000000a00 */
[----:B------:R-:W-:Y:S01]  /*06f0*/  IMAD.IADD R13, R10, 0x1, R11 ;  /* 0x000000010a0d7824 */ /* 0x000fe200078e020b */
[----:B------:R-:W1:Y:S03]  /*0700*/  LDCU UR9, c[0x0][0x388] ;  /* 0x00007100ff0977ac */ /* 0x000e660008000800 */
[----:B0-----:R-:W-:-:S03]  /*0710*/  IMAD.WIDE R20, R13, 0x4, R20 ;  /* 0x000000040d147825 */ /* 0x001fc600078e0214 */
[----:B------:R-:W0:Y:S02]  /*0720*/  LDC.64 R12, c[0x0][0x398] ;  /* 0x0000e600ff0c7b82 */ /* 0x000e240000000a00 */
[----:B------:R-:W1:Y:S04]  /*0730*/  LDG.E.CONSTANT R8, desc[UR6][R20.64] ;  /* 0x0000000614087981 */ /* 0x000e68000c1e9900 */
[----:B------:R-:W2:Y:S04]  /*0740*/  LDG.E.CONSTANT R14, desc[UR6][R20.64+0x4] ;  /* 0x00000406140e7981 */ /* 0x000ea8000c1e9900 */
[----:B------:R-:W3:Y:S04]  /*0750*/  LDG.E.CONSTANT R16, desc[UR6][R20.64+0x8] ;  /* 0x0000080614107981 */ /* 0x000ee8000c1e9900 */
[----:B------:R-:W4:Y:S01]  /*0760*/  LDG.E.CONSTANT R18, desc[UR6][R20.64+0xc] ;  /* 0x00000c0614127981 */ /* 0x000f22000c1e9900 */
[----:B-1---5:R-:W-:-:S02]  /*0770*/  IMAD R15, R7, UR9, R8 ;  /* 0x00000009070f7c24 */ /* 0x022fc4000f8e0208 */
[----:B--2---:R-:W-:Y:S02]  /*0780*/  IMAD R17, R7, UR9, R14 ;  /* 0x0000000907117c24 */ /* 0x004fe4000f8e020e */
[----:B0-----:R-:W-:-:S04]  /*0790*/  IMAD.WIDE R14, R15, 0x4, R12 ;  /* 0x000000040f0e7825 */ /* 0x001fc800078e020c */
[C---:B---3--:R-:W-:Y:S02]  /*07a0*/  IMAD R19, R7.reuse, UR9, R16 ;  /* 0x0000000907137c24 */ /* 0x048fe4000f8e0210 */
[----:B----4-:R-:W-:Y:S01]  /*07b0*/  IMAD R23, R7, UR9, R18 ;  /* 0x0000000907177c24 */ /* 0x010fe2000f8e0212 */
[----:B------:R-:W2:Y:S01]  /*07c0*/  LDG.E.CONSTANT R14, desc[UR6][R14.64] ;  /* 0x000000060e0e7981 */ /* 0x000ea2000c1e9900 */
[----:B------:R-:W-:-:S04]  /*07d0*/  IMAD.WIDE R16, R17, 0x4, R12 ;  /* 0x0000000411107825 */ /* 0x000fc800078e020c */
[--C-:B------:R-:W-:Y:S02]  /*07e0*/  IMAD.WIDE R18, R19, 0x4, R12.reuse ;  /* 0x0000000413127825 */ /* 0x100fe400078e020c */
[----:B------:R-:W2:Y:S02]  /*07f0*/  LDG.E.CONSTANT R17, desc[UR6][R16.64] ;  /* 0x0000000610117981 */ /* 0x000ea4000c1e9900 */
[----:B------:R-:W-:Y:S02]  /*0800*/  IMAD.WIDE R12, R23, 0x4, R12 ;  /* 0x00000004170c7825 */ /* 0x000fe400078e020c */
[----:B------:R-:W2:Y:S04]  /*0810*/  LDG.E.CONSTANT R18, desc[UR6][R18.64] ;  /* 0x0000000612127981 */ /* 0x000ea8000c1e9900 */
[----:B------:R-:W3:Y:S01]  /*0820*/  LDG.E.CONSTANT R13, desc[UR6][R12.64] ;  /* 0x000000060c0d7981 */ /* 0x000ee2000c1e9900 */
[----:B------:R-:W-:Y:S01]  /*0830*/  VIADD R11, R11, 0x4 ;  /* 0x000000040b0b7836 */ /* 0x000fe20000000000 */
[----:B--2---:R-:W-:-:S04]  /*0840*/  VIMNMX3.U32 R8, R14, R17, R18, PT ;  /* 0x000000110e08720f */ /* 0x004fc80003800012 */
[----:B---3--:R-:W-:-:S04]  /*0850*/  VIMNMX.U32 R8, PT, PT, R8, R13, PT ;  /* 0x0000000d08087248 */ /* 0x008fc80003fe0000 */
[----:B------:R-:W-:-:S04]  /*0860*/  ISETP.GE.U32.AND P1, PT, R8, UR9, PT ;  /* 0x0000000908007c0c */ /* 0x000fc8000bf26070 */
[----:B------:R-:W-:-:S04]  /*0870*/  SEL R21, RZ, 0x1, P1 ;  /* 0x00000001ff157807 */ /* 0x000fc80000800000 */
[----:B------:R-:W-:-:S04]  /*0880*/  LOP3.LUT R21, R26, R21, RZ, 0xfc, !PT ;  /* 0x000000151a157212 */ /* 0x000fc800078efcff */
[----:B------:R-:W-:-:S07]  /*0890*/  PRMT R26, R21, 0x7610, R26 ;  /* 0x00007610151a7816 */ /* 0x000fce000000001a */
.L_x_5:
[----:B------:R-:W-:Y:S05]  /*08a0*/  @!P2 BRA `(.L_x_4) ;  /* 0x000000000088a947 */ /* 0x000fea0003800000 */
[----:B------:R-:W0:Y:S01]  /*08b0*/  LDC.64 R14, c[0x0][0x390] ;  /* 0x0000e400ff0e7b82 */ /* 0x000e220000000a00 */
[----:B------:R-:W-:Y:S02]  /*08c0*/  ISETP.NE.AND P2, PT, R5, 0x1, PT ;  /* 0x000000010500780c */ /* 0x000fe40003f45270 */
[----:B------:R-:W-:-:S05]  /*08d0*/  LOP3.LUT P1, RZ, R9, 0x1, RZ, 0xc0, !PT ;  /* 0x0000000109ff7812 */ /* 0x000fca000782c0ff */
[----:B------:R-:W1:Y:S06]  /*08e0*/  LDC.64 R12, c[0x0][0x390] ;  /* 0x0000e400ff0c7b82 */ /* 0x000e6c0000000a00 */
[----:B------:R-:W-:Y:S02]  /*08f0*/  @P2 IMAD.IADD R21, R10, 0x1, R11 ;  /* 0x000000010a152824 */ /* 0x000fe400078e020b */
[----:B------:R-:W-:Y:S01]  /*0900*/  @P2 VIADD R11, R11, 0x2 ;  /* 0x000000020b0b2836 */ /* 0x000fe20000000000 */
[----:B------:R-:W2:Y:S01]  /*0910*/  @P2 LDC R16, c[0x0][0x388] ;  /* 0x0000e200ff102b82 */ /* 0x000ea20000000800 */
[----:B0-----:R-:W-:-:S07]  /*0920*/  @P2 IMAD.WIDE R20, R21, 0x4, R14 ;  /* 0x0000000415142825 */ /* 0x001fce00078e020e */
[----:B------:R-:W0:Y:S01]  /*0930*/  LDC.64 R8, c[0x0][0x398] ;  /* 0x0000e600ff087b82 */ /* 0x000e220000000a00 */
[----:B------:R-:W2:Y:S01]  /*0940*/  @P2 LDG.E.CONSTANT R15, desc[UR6][R20.64] ;  /* 0x00000006140f2981 */ /* 0x000ea2000c1e9900 */
[----:B------:R-:W-:-:S03]  /*0950*/  @P1 IMAD.IADD R19, R10, 0x1, R11 ;  /* 0x000000010a131824 */ /* 0x000fc600078e020b */
[----:B------:R-:W3:Y:S01]  /*0960*/  @P2 LDG.E.CONSTANT R17, desc[UR6][R20.64+0x4] ;  /* 0x0000040614112981 */ /* 0x000ee2000c1e9900 */
[----:B-1----:R-:W-:Y:S02]  /*0970*/  @P1 IMAD.WIDE R18, R19, 0x4, R12 ;  /* 0x0000000413121825 */ /* 0x002fe400078e020c */
[----:B------:R-:W1:Y:S04]  /*0980*/  @P1 LDC R14, c[0x0][0x388] ;  /* 0x0000e200ff0e1b82 */ /* 0x000e680000000800 */
[----:B------:R-:W1:Y:S04]  /*0990*/  @P1 LDG.E.CONSTANT R18, desc[UR6][R18.64] ;  /* 0x0000000612121981 */ /* 0x000e68000c1e9900 */
[----:B------:R-:W4:Y:S01]  /*09a0*/  LDC.64 R12, c[0x0][0x398] ;  /* 0x0000e600ff0c7b82 */ /* 0x000f220000000a00 */
[----:B--2--5:R-:W-:-:S02]  /*09b0*/  @P2 IMAD R11, R7, R16, R15 ;  /* 0x00000010070b2224 */ /* 0x024fc400078e020f */
[----:B---3--:R-:W-:Y:S02]  /*09c0*/  @P2 IMAD R17, R7, R16, R17 ;  /* 0x0000001007112224 */ /* 0x008fe400078e0211 */
[----:B----4-:R-:W-:-:S04]  /*09d0*/  @P2 IMAD.WIDE R10, R11, 0x4, R12 ;  /* 0x000000040b0a2825 */ /* 0x010fc800078e020c */
[----:B------:R-:W-:Y:S02]  /*09e0*/  @P2 IMAD.WIDE R12, R17, 0x4, R12 ;  /* 0x00000004110c2825 */ /* 0x000fe400078e020c */
[----:B------:R-:W2:Y:S02]  /*09f0*/  @P2 LDG.E.CONSTANT R10, desc[UR6][R10.64] ;  /* 0x000000060a0a2981 */ /* 0x000ea4000c1e9900 */
[----:B-1----:R-:W-:Y:S02]  /*0a00*/  @P1 IMAD R7, R7, R14, R18 ;  /* 0x0000000e07071224 */ /* 0x002fe400078e0212 */
[----:B------:R-:W2:Y:S02]  /*0a10*/  @P2 LDG.E.CONSTANT R13, desc[UR6][R12.64] ;  /* 0x000000060c0d2981 */ /* 0x000ea4000c1e9900 */
[----:B0-----:R-:W-:-:S06]  /*0a20*/  @P1 IMAD.WIDE R8, R7, 0x4, R8 ;  /* 0x0000000407081825 */ /* 0x001fcc00078e0208 */
[----:B------:R-:W3:Y:S01]  /*0a30*/  @P1 LDG.E.CONSTANT R9, desc[UR6][R8.64] ;  /* 0x0000000608091981 */ /* 0x000ee2000c1e9900 */
[----:B--2---:R-:W-:-:S04]  /*0a40*/  @P2 VIMNMX.U32 R7, PT, PT, R10, R13, PT ;  /* 0x0000000d0a072248 */ /* 0x004fc80003fe0000 */
[----:B------:R-:W-:-:S04]  /*0a50*/  @P2 ISETP.GE.U32.AND P3, PT, R7, R16, PT ;  /* 0x000000100700220c */ /* 0x000fc80003f66070 */
[----:B------:R-:W-:Y:S02]  /*0a60*/  @P2 SEL R7, RZ, 0x1, P3 ;  /* 0x00000001ff072807 */ /* 0x000fe40001800000 */
[----:B---3--:R-:W-:Y:S02]  /*0a70*/  @P1 ISETP.GE.U32.AND P3, PT, R9, R14, PT ;  /* 0x0000000e0900120c */ /* 0x008fe40003f66070 */
[----:B------:R-:W-:Y:S02]  /*0a80*/  @P2 LOP3.LUT R7, R26, R7, RZ, 0xfc, !PT ;  /* 0x000000071a072212 */ /* 0x000fe400078efcff */
[----:B------:R-:W-:Y:S02]  /*0a90*/  @P1 SEL R15, RZ, 0x1, P3 ;  /* 0x00000001ff0f1807 */ /* 0x000fe40001800000 */
[----:B------:R-:W-:-:S04]  /*0aa0*/  @P2 PRMT R26, R7, 0x7610, R26 ;  /* 0x00007610071a2816 */ /* 0x000fc8000000001a */
[----:B------:R-:W-:-:S04]  /*0ab0*/  @P1 LOP3.LUT R15, R26, R15, RZ, 0xfc, !PT ;  /* 0x0000000f1a0f1212 */ /* 0x000fc800078efcff */
[----:B------:R-:W-:-:S07]  /*0ac0*/  @P1 PRMT R26, R15, 0x7610, R26 ;  /* 0x000076100f1a1816 */ /* 0x000fce000000001a */
.L_x_4:
[----:B------:R-:W0:Y:S01]  /*0ad0*/  LDCU.64 UR10, c[0x0][0x3a8] ;  /* 0x00007500ff0a77ac */ /* 0x000e220008000a00 */
[----:B------:R-:W1:Y:S01]  /*0ae0*/  LDCU UR9, c[0x0][0x380] ;  /* 0x00007000ff0977ac */ /* 0x000e620008000800 */
[----:B0-----:R-:W-:-:S04]  /*0af0*/  IADD3 R8, P1, PT, R0, UR10, RZ ;  /* 0x0000000a00087c10 */ /* 0x001fc8000ff3e0ff */
[----:B------:R-:W-:Y:S01]  /*0b00*/  LEA.HI.X.SX32 R9, R0, UR11, 0x1, P1 ;  /* 0x0000000b00097c11 */ /* 0x000fe200088f0eff */
[----:B------:R-:W-:-:S04]  /*0b10*/  IMAD.IADD R0, R3, 0x1, R0 ;  /* 0x0000000103007824 */ /* 0x000fc800078e0200 */
[----:B------:R0:W-:Y:S01]  /*0b20*/  STG.E.U8 desc[UR6][R8.64], R26 ;  /* 0x0000001a08007986 */ /* 0x0001e2000c101106 */
[----:B-1----:R-:W-:-:S13]  /*0b30*/  ISETP.GE.AND P1, PT, R0, UR9, PT ;  /* 0x0000000900007c0c */ /* 0x002fda000bf26270 */
[----:B0-----:R-:W-:Y:S05]  /*0b40*/  @!P1 BRA `(.L_x_6) ;  /* 0xfffffff400ac9947 */ /* 0x001fea000383ffff */
[----:B------:R-:W-:Y:S05]  /*0b50*/  EXIT ;  /* 0x000000000000794d */ /* 0x000fea0003800000 */
.L_x_7:
[----:B------:R-:W-:-:S00]  /*0b60*/  BRA `(.L_x_7) ;  /* 0xfffffffc00fc7947 */ /* 0x000fc0000383ffff */
[----:B------:R-:W-:-:S00]  /*0b70*/  NOP ;  /* 0x0000000000007918 */ /* 0x000fc00000000000 */
        /* <DEDUP_REMOVED lines=8> */
.L_x_11:


//--------------------- .text._ZN3tmd11k_flag_freeEiiPKjPc --------------------------
	.section	.text._ZN3tmd11k_flag_freeEiiPKjPc,"ax",@progbits
	.align	128
        .global         _ZN3tmd11k_flag_freeEiiPKjPc
        .type           _ZN3tmd11k_flag_freeEiiPKjPc,@function
        .size           _ZN3tmd11k_flag_freeEiiPKjPc,(.L_x_12 - _ZN3tmd11k_flag_freeEiiPKjPc)
        .other          _ZN3tmd11k_flag_freeEiiPKjPc,@"STO_CUDA_ENTRY STV_DEFAULT"
_ZN3tmd11k_flag_freeEiiPKjPc:
.text._ZN3tmd11k_flag_freeEiiPKjPc:
[----:B------:R-:W-:Y:S01]  /*0000*/  LDC R1, c[0x0][0x37c] ;  /* 0x0000df00ff017b82 */ /* 0x000fe20000000800 */
[----:B------:R-:W0:Y:S01]  /*0010*/  S2R R0, SR_CTAID.X ;  /* 0x0000000000007919 */ /* 0x000e220000002500 */
[----:B------:R-:W0:Y:S01]  /*0020*/  LDCU UR4, c[0x0][0x360] ;  /* 0x00006c00ff0477ac */ /* 0x000e220008000800 */
[----:B------:R-:W0:Y:S01]  /*0030*/  S2R R3, SR_TID.X ;  /* 0x0000000000037919 */ /* 0x000e220000002100 */
[----:B------:R-:W1:Y:S01]  /*0040*/  LDCU UR5, c[0x0][0x384] ;  /* 0x00007080ff0577ac */ /* 0x000e620008000800 */
[----:B0-----:R-:W-:-:S05]  /*0050*/  IMAD R0, R0, UR4, R3 ;  /* 0x0000000400007c24 */ /* 0x001fca000f8e0203 */
[----:B-1----:R-:W-:-:S13]  /*0060*/  ISETP.GE.AND P0, PT, R0, UR5, PT ;  /* 0x0000000500007c0c */ /* 0x002fda000bf06270 */
[----:B------:R-:W-:Y:S05]  /*0070*/  @P0 EXIT ;  /* 0x000000000000094d */ /* 0x000fea0003800000 */
[----:B------:R-:W0:Y:S01]  /*0080*/  LDC.64 R6, c[0x0][0x388] ;  /* 0x0000e200ff067b82 */ /* 0x000e220000000a00 */
[----:B------:R-:W1:Y:S01]  /*0090*/  LDCU UR5, c[0x0][0x370] ;  /* 0x00006e00ff0577ac */ /* 0x000e620008000800 */
[----:B------:R-:W2:Y:S01]  /*00a0*/  LDCU.64 UR6, c[0x0][0x358] ;  /* 0x00006b00ff0677ac */ /* 0x000ea20008000a00 */
[----:B------:R-:W3:Y:S01]  /*00b0*/  LDCU.64 UR8, c[0x0][0x380] ;  /* 0x00007000ff0877ac */ /* 0x000ee20008000a00 */
[----:B-1----:R-:W-:-:S12]  /*00c0*/  UIMAD UR4, UR4, UR5, URZ ;  /* 0x00000005040472a4 */ /* 0x002fd8000f8e02ff */
.L_x_8:
[----:B0-----:R-:W-:-:S06]  /*00d0*/  IMAD.WIDE R2, R0, 0x4, R6 ;  /* 0x0000000400027825 */ /* 0x001fcc00078e0206 */
[----:B--2---:R-:W3:Y:S01]  /*00e0*/  LDG.E.CONSTANT R3, desc[UR6][R2.64] ;  /* 0x0000000602037981 */ /* 0x004ee2000c1e9900 */
[----:B------:R-:W-:Y:S02]  /*00f0*/  IMAD.MOV.U32 R8, RZ, RZ, 0x1 ;  /* 0x00000001ff087424 */ /* 0x000fe400078e00ff */
[----:B------:R-:W-:Y:S01]  /*0100*/  VIADD R0, R0, UR4 ;  /* 0x0000000400007c36 */ /* 0x000fe20008000000 */
[----:B---3--:R-:W-:-:S13]  /*0110*/  ISETP.GE.U32.AND P0, PT, R3, UR8, PT ;  /* 0x0000000803007c0c */ /* 0x008fda000bf06070 */
[----:B------:R-:W0:Y:S02]  /*0120*/  @!P0 LDC.64 R4, c[0x0][0x390] ;  /* 0x0000e400ff048b82 */ /* 0x000e240000000a00 */
[----:B0-----:R-:W-:Y:S02]  /*0130*/  @!P0 IADD3 R4, P1, PT, R3, R4, RZ ;  /* 0x0000000403048210 */ /* 0x001fe40007f3e0ff */
[----:B------:R-:W-:-:S03]  /*0140*/  @!P0 PRMT R3, R8, 0x7610, R3 ;  /* 0x0000761008038816 */ /* 0x000fc60000000003 */
[----:B------:R-:W-:-:S05]  /*0150*/  @!P0 IMAD.X R5, RZ, RZ, R5, P1 ;  /* 0x000000ffff058224 */ /* 0x000fca00008e0605 */
[----:B------:R1:W-:Y:S01]  /*0160*/  @!P0 STG.E.U8 desc[UR6][R4.64], R3 ;  /* 0x0000000304008986 */ /* 0x0003e2000c101106 */
[----:B------:R-:W-:-:S13]  /*0170*/  ISETP.GE.AND P0, PT, R0, UR9, PT ;  /* 0x0000000900007c0c */ /* 0x000fda000bf06270 */
[----:B-1----:R-:W-:Y:S05]  /*0180*/  @!P0 BRA `(.L_x_8) ;  /* 0xfffffffc00d08947 */ /* 0x002fea000383ffff */
[----:B------:R-:W-:Y:S05]  /*0190*/  EXIT ;  /* 0x000000000000794d */ /* 0x000fea0003800000 */
.L_x_9:
        /* <DEDUP_REMOVED lines=14> */
.L_x_12:


//--------------------- .text._ZN3tmd19k_idxs_intersectionEiPKjS1_Pj --------------------------
	.section	.text._ZN3tmd19k_idxs_intersectionEiPKjS1_Pj,"ax",@progbits
	.align	128
        .global         _ZN3tmd19k_idxs_intersectionEiPKjS1_Pj
        .type           _ZN3tmd19k_idxs_intersectionEiPKjS1_Pj,@function
        .size           _ZN3tmd19k_idxs_intersectionEiPKjS1_Pj,(.L_x_13 - _ZN3tmd19k_idxs_intersectionEiPKjS1_Pj)
        .other          _ZN3tmd19k_idxs_intersectionEiPKjS1_Pj,@"STO_CUDA_ENTRY STV_DEFAULT"
_ZN3tmd19k_idxs_intersectionEiPKjS1_Pj:
.text._ZN3tmd19k_idxs_intersectionEiPKjS1_Pj:
[----:B------:R-:W-:Y:S01]  /*0000*/  LDC R1, c[0x0][0x37c] ;  /* 0x0000df00ff017b82 */ /* 0x000fe20000000800 */
[----:B------:R-:W0:Y:S01]  /*0010*/  S2R R9, SR_CTAID.X ;  /* 0x0000000000097919 */ /* 0x000e220000002500 */
[----:B------:R-:W0:Y:S01]  /*0020*/  LDCU UR4, c[0x0][0x360] ;  /* 0x00006c00ff0477ac */ /* 0x000e220008000800 */
[----:B------:R-:W0:Y:S01]  /*0030*/  S2R R0, SR_TID.X ;  /* 0x0000000000007919 */ /* 0x000e220000002100 */
[----:B------:R-:W1:Y:S01]  /*0040*/  LDCU UR6, c[0x0][0x380] ;  /* 0x00007000ff0677ac */ /* 0x000e620008000800 */
[----:B0-----:R-:W-:-:S05]  /*0050*/  IMAD R9, R9, UR4, R0 ;  /* 0x0000000409097c24 */ /* 0x001fca000f8e0200 */
[----:B-1----:R-:W-:-:S13]  /*0060*/  ISETP.GE.U32.AND P0, PT, R9, UR6, PT ;  /* 0x0000000609007c0c */ /* 0x002fda000bf06070 */
[----:B------:R-:W-:Y:S05]  /*0070*/  @P0 EXIT ;  /* 0x000000000000094d */ /* 0x000fea0003800000 */
[----:B------:R-:W0:Y:S01]  /*0080*/  LDC.64 R2, c[0x0][0x388] ;  /* 0x0000e200ff027b82 */ /* 0x000e220000000a00 */
[----:B------:R-:W1:Y:S07]  /*0090*/  LDCU.64 UR4, c[0x0][0x358] ;  /* 0x00006b00ff0477ac */ /* 0x000e6e0008000a00 */
[----:B------:R-:W2:Y:S08]  /*00a0*/  LDC.64 R4, c[0x0][0x390] ;  /* 0x0000e400ff047b82 */ /* 0x000eb00000000a00 */
[----:B------:R-:W3:Y:S01]  /*00b0*/  LDC.64 R6, c[0x0][0x398] ;  /* 0x0000e600ff067b82 */ /* 0x000ee20000000a00 */
[----:B0-----:R-:W-:-:S06]  /*00c0*/  IMAD.WIDE.U32 R2, R9, 0x4, R2 ;  /* 0x0000000409027825 */ /* 0x001fcc00078e0002 */
[----:B-1----:R-:W4:Y:S01]  /*00d0*/  LDG.E.CONSTANT R2, desc[UR4][R2.64] ;  /* 0x0000000402027981 */ /* 0x002f22000c1e9900 */
[----:B--2---:R-:W-:-:S06]  /*00e0*/  IMAD.WIDE.U32 R4, R9, 0x4, R4 ;  /* 0x0000000409047825 */ /* 0x004fcc00078e0004 */
[----:B------:R-:W4:Y:S01]  /*00f0*/  LDG.E.CONSTANT R5, desc[UR4][R4.64] ;  /* 0x0000000404057981 */ /* 0x000f22000c1e9900 */
[----:B---3--:R-:W-:Y:S01]  /*0100*/  IMAD.WIDE.U32 R6, R9, 0x4, R6 ;  /* 0x0000000409067825 */ /* 0x008fe200078e0006 */
[----:B----4-:R-:W-:-:S04]  /*0110*/  ISETP.NE.AND P0, PT, R2, R5, PT ;  /* 0x000000050200720c */ /* 0x010fc80003f05270 */
[----:B------:R-:W-:-:S05]  /*0120*/  SEL R9, R2, UR6, !P0 ;  /* 0x0000000602097c07 */ /* 0x000fca000c000000 */
[----:B------:R-:W-:Y:S01]  /*0130*/  STG.E desc[UR4][R6.64], R9 ;  /* 0x0000000906007986 */ /* 0x000fe2000c101904 */
[----:B------:R-:W-:Y:S05]  /*0140*/  EXIT ;  /* 0x000000000000794d */ /* 0x000fea0003800000 */
.L_x_10:
        /* <DEDUP_REMOVED lines=11> */
.L_x_13:


//--------------------- .nv.shared.reserved.0     --------------------------
	.section	.nv.shared.reserved.0,"aw",@nobits
	.weak		__nv_reservedSMEM_offset_0_alias
	.size		__nv_reservedSMEM_offset_0_alias, 0, 64
	.other		__nv_reservedSMEM_offset_0_alias,@"STO_CUDA_RESERVED_SHARED STV_DEFAULT"
__nv_reservedSMEM_offset_0_alias:
	.zero		0
	.zero		64


//--------------------- .nv.constant0._ZN3tmd22k_flag_indices_to_keepEiiiPKiPKjS1_Pc --------------------------
	.section	.nv.constant0._ZN3tmd22k_flag_indices_to_keepEiiiPKiPKjS1_Pc,"a",@progbits
	.sectionflags	@""
	.align	4
.nv.constant0._ZN3tmd22k_flag_indices_to_keepEiiiPKiPKjS1_Pc:
	.zero		944


//--------------------- .nv.constant0._ZN3tmd11k_flag_freeEiiPKjPc --------------------------
	.section	.nv.constant0._ZN3tmd11k_flag_freeEiiPKjPc,"a",@progbits
	.sectionflags	@""
	.align	4
.nv.constant0._ZN3tmd11k_flag_freeEiiPKjPc:
	.zero		920


//--------------------- .nv.constant0._ZN3tmd19k_idxs_intersectionEiPKjS1_Pj --------------------------
	.section	.nv.constant0._ZN3tmd19k_idxs_intersectionEiPKjS1_Pj,"a",@progbits
	.sectionflags	@""
	.align	4
.nv.constant0._ZN3tmd19k_idxs_intersectionEiPKjS1_Pj:
	.zero		928


//--------------------- SYMBOLS --------------------------

	.type		.nv.reservedSmem.offset0,@object
	.size		.nv.reservedSmem.offset0,0x4
